//
// Generated by NVIDIA NVVM Compiler
//
// Compiler Build ID: CL-36424714
// Cuda compilation tools, release 13.0, V13.0.88
// Based on NVVM 20.0.0
//

.version 9.0
.target sm_100
.address_size 64

	// .globl	_Z3fooPcPfS0_

.visible .entry _Z3fooPcPfS0_(
	.param .u64 .ptr .align 1 _Z3fooPcPfS0__param_0,
	.param .u64 .ptr .align 1 _Z3fooPcPfS0__param_1,
	.param .u64 .ptr .align 1 _Z3fooPcPfS0__param_2
)
{
	.reg .pred 	%p<7>;
	.reg .b16 	%rs<13>;
	.reg .b32 	%r<47>;
	.reg .b32 	%f<37>;
	.reg .b64 	%rd<28>;

	ld.param.u64 	%rd16, [_Z3fooPcPfS0__param_0];
	ld.param.u64 	%rd17, [_Z3fooPcPfS0__param_1];
	ld.param.u64 	%rd18, [_Z3fooPcPfS0__param_2];
	cvta.to.global.u64 	%rd1, %rd18;
	cvta.to.global.u64 	%rd2, %rd17;
	cvta.to.global.u64 	%rd3, %rd16;
	mov.u32 	%r26, %ctaid.x;
	mul.lo.s32 	%r1, %r26, 154587;
	mov.b32 	%r39, 0;
$L__BB0_1:
	mad.lo.s32 	%r3, %r39, 227, %r1;
	add.s32 	%r4, %r3, 226;
	mov.b32 	%r40, 0;
$L__BB0_2:
	add.s32 	%r28, %r3, %r40;
	sub.s32 	%r29, %r4, %r40;
	cvt.s64.s32 	%rd19, %r28;
	add.s64 	%rd4, %rd3, %rd19;
	ld.global.u8 	%rs1, [%rd4];
	cvt.rn.f32.u16 	%f1, %rs1;
	mul.wide.s32 	%rd20, %r28, 4;
	add.s64 	%rd5, %rd2, %rd20;
	ld.global.f32 	%f2, [%rd5];
	sub.f32 	%f3, %f1, %f2;
	mul.wide.s32 	%rd21, %r29, 4;
	add.s64 	%rd6, %rd1, %rd21;
	st.global.f32 	[%rd6], %f3;
	ld.global.u8 	%rs2, [%rd4+1];
	cvt.rn.f32.u16 	%f4, %rs2;
	ld.global.f32 	%f5, [%rd5+4];
	sub.f32 	%f6, %f4, %f5;
	st.global.f32 	[%rd6+-4], %f6;
	ld.global.u8 	%rs3, [%rd4+2];
	cvt.rn.f32.u16 	%f7, %rs3;
	ld.global.f32 	%f8, [%rd5+8];
	sub.f32 	%f9, %f7, %f8;
	st.global.f32 	[%rd6+-8], %f9;
	setp.eq.s32 	%p1, %r40, 224;
	@%p1 bra 	$L__BB0_4;
	ld.global.u8 	%rs4, [%rd4+3];
	cvt.rn.f32.u16 	%f10, %rs4;
	ld.global.f32 	%f11, [%rd5+12];
	sub.f32 	%f12, %f10, %f11;
	st.global.f32 	[%rd6+-12], %f12;
	add.s32 	%r40, %r40, 4;
	bra.uni 	$L__BB0_2;
$L__BB0_4:
	add.s32 	%r39, %r39, 1;
	setp.ne.s32 	%p2, %r39, 227;
	@%p2 bra 	$L__BB0_1;
	mov.b32 	%r41, 0;
$L__BB0_6:
	mad.lo.s32 	%r32, %r41, 227, %r1;
	add.s32 	%r9, %r32, 51529;
	add.s32 	%r10, %r32, 51755;
	mov.b32 	%r42, 0;
$L__BB0_7:
	add.s32 	%r33, %r9, %r42;
	sub.s32 	%r34, %r10, %r42;
	cvt.s64.s32 	%rd22, %r33;
	add.s64 	%rd7, %rd3, %rd22;
	ld.global.u8 	%rs5, [%rd7];
	cvt.rn.f32.u16 	%f13, %rs5;
	mul.wide.s32 	%rd23, %r33, 4;
	add.s64 	%rd8, %rd2, %rd23;
	ld.global.f32 	%f14, [%rd8];
	sub.f32 	%f15, %f13, %f14;
	mul.wide.s32 	%rd24, %r34, 4;
	add.s64 	%rd9, %rd1, %rd24;
	st.global.f32 	[%rd9], %f15;
	ld.global.u8 	%rs6, [%rd7+1];
	cvt.rn.f32.u16 	%f16, %rs6;
	ld.global.f32 	%f17, [%rd8+4];
	sub.f32 	%f18, %f16, %f17;
	st.global.f32 	[%rd9+-4], %f18;
	ld.global.u8 	%rs7, [%rd7+2];
	cvt.rn.f32.u16 	%f19, %rs7;
	ld.global.f32 	%f20, [%rd8+8];
	sub.f32 	%f21, %f19, %f20;
	st.global.f32 	[%rd9+-8], %f21;
	setp.ne.s32 	%p3, %r42, 224;
	@%p3 bra 	$L__BB0_15;
	add.s32 	%r41, %r41, 1;
	setp.ne.s32 	%p4, %r41, 227;
	@%p4 bra 	$L__BB0_6;
	add.s64 	%rd10, %rd3, 1;
	add.s32 	%r13, %r1, 103058;
	add.s64 	%rd11, %rd2, 8;
	add.s64 	%rd12, %rd1, -4;
	mov.b32 	%r43, 0;
$L__BB0_10:
	mul.lo.s32 	%r37, %r43, 227;
	add.s32 	%r38, %r37, %r1;
	add.s32 	%r44, %r38, 103284;
	add.s32 	%r45, %r13, %r37;
	mov.b32 	%r46, 0;
$L__BB0_11:
	cvt.s64.s32 	%rd25, %r45;
	add.s64 	%rd13, %rd10, %rd25;
	mul.wide.s32 	%rd26, %r45, 4;
	add.s64 	%rd14, %rd11, %rd26;
	mul.wide.s32 	%rd27, %r44, 4;
	add.s64 	%rd15, %rd12, %rd27;
	ld.global.u8 	%rs9, [%rd13+-1];
	cvt.rn.f32.u16 	%f25, %rs9;
	ld.global.f32 	%f26, [%rd14+-8];
	sub.f32 	%f27, %f25, %f26;
	st.global.f32 	[%rd15+4], %f27;
	ld.global.u8 	%rs10, [%rd13];
	cvt.rn.f32.u16 	%f28, %rs10;
	ld.global.f32 	%f29, [%rd14+-4];
	sub.f32 	%f30, %f28, %f29;
	st.global.f32 	[%rd15], %f30;
	ld.global.u8 	%rs11, [%rd13+1];
	cvt.rn.f32.u16 	%f31, %rs11;
	ld.global.f32 	%f32, [%rd14];
	sub.f32 	%f33, %f31, %f32;
	st.global.f32 	[%rd15+-4], %f33;
	setp.ne.s32 	%p5, %r46, 224;
	@%p5 bra 	$L__BB0_14;
	add.s32 	%r43, %r43, 1;
	setp.ne.s32 	%p6, %r43, 227;
	@%p6 bra 	$L__BB0_10;
	ret;
$L__BB0_14:
	ld.global.u8 	%rs12, [%rd13+2];
	cvt.rn.f32.u16 	%f34, %rs12;
	ld.global.f32 	%f35, [%rd14+4];
	sub.f32 	%f36, %f34, %f35;
	st.global.f32 	[%rd15+-8], %f36;
	add.s32 	%r46, %r46, 4;
	add.s32 	%r45, %r45, 4;
	add.s32 	%r44, %r44, -4;
	bra.uni 	$L__BB0_11;
$L__BB0_15:
	ld.global.u8 	%rs8, [%rd7+3];
	cvt.rn.f32.u16 	%f22, %rs8;
	ld.global.f32 	%f23, [%rd8+12];
	sub.f32 	%f24, %f22, %f23;
	st.global.f32 	[%rd9+-12], %f24;
	add.s32 	%r42, %r42, 4;
	bra.uni 	$L__BB0_7;

}


// ===== COMPILED SASS (sm_100) =====

	.target	sm_100

	.elftype	@"ET_EXEC"


//--------------------- .note.nv.tkinfo           --------------------------
	.section	.note.nv.tkinfo,"",@"SHT_NOTE"
	.sectionflags	@"SHF_NOTE_NV_TKINFO"
	.tkinfo
        /*0018*/ 	.word	0x00000002
        /*0030*/ 	.string	""
        /*0030*/ 	.string	"ptxas"
        /*0030*/ 	.string	"Cuda compilation tools, release 13.0, V13.0.88"
        /*0030*/ 	.string	"Build cuda_13.0.r13.0/compiler.36424714_0"
        /*0030*/ 	.string	"-arch sm_100 -m 64 "



//--------------------- .note.nv.cuinfo           --------------------------
	.section	.note.nv.cuinfo,"",@"SHT_NOTE"
	.sectionflags	@"SHF_NOTE_NV_CUINFO"
        /*0018*/ 	.short	0x0002
        /*001a*/ 	.short	0x0064
        /*001c*/ 	.short	0x0082
	.zero		2


//--------------------- .nv.info                  --------------------------
	.section	.nv.info,"",@"SHT_CUDA_INFO"
	.align	4


	//----- nvinfo : EIATTR_REGCOUNT
	.align		4
        /*0000*/ 	.byte	0x04, 0x2f
        /*0002*/ 	.short	(.L_1 - .L_0)
	.align		4
.L_0:
        /*0004*/ 	.word	index@(_Z3fooPcPfS0_)
        /*0008*/ 	.word	0x00000020


	//----- nvinfo : EIATTR_FRAME_SIZE
	.align		4
.L_1:
        /*000c*/ 	.byte	0x04, 0x11
        /*000e*/ 	.short	(.L_3 - .L_2)
	.align		4
.L_2:
        /*0010*/ 	.word	index@(_Z3fooPcPfS0_)
        /*0014*/ 	.word	0x00000000


	//----- nvinfo : EIATTR_MIN_STACK_SIZE
	.align		4
.L_3:
        /*0018*/ 	.byte	0x04, 0x12
        /*001a*/ 	.short	(.L_5 - .L_4)
	.align		4
.L_4:
        /*001c*/ 	.word	index@(_Z3fooPcPfS0_)
        /*0020*/ 	.word	0x00000000
.L_5:


//--------------------- .nv.compat                --------------------------
	.section	.nv.compat,"",@"SHT_CUDA_COMPAT_INFO"
	.align	4
        /*0000*/ 	.byte	0x02, 0x09, 0x00, 0x00, 0x02, 0x02, 0x01, 0x00, 0x02, 0x05, 0x05, 0x00, 0x03, 0x07, 0x01, 0x01
        /*0010*/ 	.byte	0x02, 0x03, 0x00, 0x00, 0x02, 0x06, 0x01, 0x00, 0x04, 0x0b, 0x08, 0x00, 0x09, 0x00, 0x00, 0x00
        /*0020*/ 	.byte	0x00, 0x00, 0x00, 0x00


//--------------------- .nv.info._Z3fooPcPfS0_    --------------------------
	.section	.nv.info._Z3fooPcPfS0_,"",@"SHT_CUDA_INFO"
	.sectionflags	@""
	.align	4


	//----- nvinfo : EIATTR_CUDA_API_VERSION
	.align		4
        /*0000*/ 	.byte	0x04, 0x37
        /*0002*/ 	.short	(.L_7 - .L_6)
.L_6:
        /*0004*/ 	.word	0x00000082


	//----- nvinfo : EIATTR_KPARAM_INFO
	.align		4
.L_7:
        /*0008*/ 	.byte	0x04, 0x17
        /*000a*/ 	.short	(.L_9 - .L_8)
.L_8:
        /*000c*/ 	.word	0x00000000
        /*0010*/ 	.short	0x0002
        /*0012*/ 	.short	0x0010
        /*0014*/ 	.byte	0x00, 0xf5, 0x21, 0x00


	//----- nvinfo : EIATTR_KPARAM_INFO
	.align		4
.L_9:
        /*0018*/ 	.byte	0x04, 0x17
        /*001a*/ 	.short	(.L_11 - .L_10)
.L_10:
        /*001c*/ 	.word	0x00000000
        /*0020*/ 	.short	0x0001
        /*0022*/ 	.short	0x0008
        /*0024*/ 	.byte	0x00, 0xf5, 0x21, 0x00


	//----- nvinfo : EIATTR_KPARAM_INFO
	.align		4
.L_11:
        /*0028*/ 	.byte	0x04, 0x17
        /*002a*/ 	.short	(.L_13 - .L_12)
.L_12:
        /*002c*/ 	.word	0x00000000
        /*0030*/ 	.short	0x0000
        /*0032*/ 	.short	0x0000
        /*0034*/ 	.byte	0x00, 0xf5, 0x21, 0x00


	//----- nvinfo : EIATTR_SPARSE_MMA_MASK
	.align		4
.L_13:
        /*0038*/ 	.byte	0x03, 0x50
        /*003a*/ 	.short	0x0000


	//----- nvinfo : EIATTR_MAXREG_COUNT
	.align		4
        /*003c*/ 	.byte	0x03, 0x1b
        /*003e*/ 	.short	0x00ff


	//----- nvinfo : EIATTR_MERCURY_ISA_VERSION
	.align		4
        /*0040*/ 	.byte	0x03, 0x5f
        /*0042*/ 	.short	0x0101


	//----- nvinfo : EIATTR_VRC_CTA_INIT_COUNT
	.align		4
        /*0044*/ 	.byte	0x02, 0x4a
	.zero		1
	.zero		1


	//----- nvinfo : EIATTR_EXIT_INSTR_OFFSETS
	.align		4
        /*0048*/ 	.byte	0x04, 0x1c
        /*004a*/ 	.short	(.L_15 - .L_14)


	//   ....[0]....
.L_14:
        /*004c*/ 	.word	0x00002eb0


	//----- nvinfo : EIATTR_CBANK_PARAM_SIZE
	.align		4
.L_15:
        /*0050*/ 	.byte	0x03, 0x19
        /*0052*/ 	.short	0x0018


	//----- nvinfo : EIATTR_PARAM_CBANK
	.align		4
        /*0054*/ 	.byte	0x04, 0x0a
        /*0056*/ 	.short	(.L_17 - .L_16)
	.align		4
.L_16:
        /*0058*/ 	.word	index@(.nv.constant0._Z3fooPcPfS0_)
        /*005c*/ 	.short	0x0380
        /*005e*/ 	.short	0x0018


	//----- nvinfo : EIATTR_SW_WAR
	.align		4
.L_17:
        /*0060*/ 	.byte	0x04, 0x36
        /*0062*/ 	.short	(.L_19 - .L_18)
.L_18:
        /*0064*/ 	.word	0x00000008
.L_19:


//--------------------- .nv.callgraph             --------------------------
	.section	.nv.callgraph,"",@"SHT_CUDA_CALLGRAPH"
	.align	4
	.sectionentsize	8
	.align		4
        /*0000*/ 	.word	0x00000000
	.align		4
        /*0004*/ 	.word	0xffffffff
	.align		4
        /*0008*/ 	.word	0x00000000
	.align		4
        /*000c*/ 	.word	0xfffffffe
	.align		4
        /*0010*/ 	.word	0x00000000
	.align		4
        /*0014*/ 	.word	0xfffffffd
	.align		4
        /*0018*/ 	.word	0x00000000
	.align		4
        /*001c*/ 	.word	0xfffffffc


//--------------------- .text._Z3fooPcPfS0_       --------------------------
	.section	.text._Z3fooPcPfS0_,"ax",@progbits
	.align	128
        .global         _Z3fooPcPfS0_
        .type           _Z3fooPcPfS0_,@function
        .size           _Z3fooPcPfS0_,(.L_x_7 - _Z3fooPcPfS0_)
        .other          _Z3fooPcPfS0_,@"STO_CUDA_ENTRY STV_DEFAULT"
_Z3fooPcPfS0_:
.text._Z3fooPcPfS0_:
[----:B------:R-:W-:Y:S01]  /*0000*/  LDC R1, c[0x0][0x37c] ;  /* 0x0000df00ff017b82 */ /* 0x000fe20000000800 */
[----:B------:R-:W0:Y:S01]  /*0010*/  S2R R0, SR_CTAID.X ;  /* 0x0000000000007919 */ /* 0x000e220000002500 */
[----:B------:R-:W-:Y:S01]  /*0020*/  IMAD.MOV.U32 R9, RZ, RZ, RZ ;  /* 0x000000ffff097224 */ /* 0x000fe200078e00ff */
[----:B------:R-:W1:Y:S02]  /*0030*/  LDCU.64 UR6, c[0x0][0x358] ;  /* 0x00006b00ff0677ac */ /* 0x000e640008000a00 */
[----:B01----:R-:W-:-:S07]  /*0040*/  IMAD R0, R0, 0x25bdb, RZ ;  /* 0x00025bdb00007824 */ /* 0x003fce00078e02ff */
.L_x_1:
[----:B------:R-:W0:Y:S01]  /*0050*/  LDC.64 R2, c[0x0][0x380] ;  /* 0x0000e000ff027b82 */ /* 0x000e220000000a00 */
[----:B------:R-:W-:-:S07]  /*0060*/  IMAD R11, R9, 0xe3, R0 ;  /* 0x000000e3090b7824 */ /* 0x000fce00078e0200 */
[----:B-1----:R-:W1:Y:S08]  /*0070*/  LDC.64 R4, c[0x0][0x388] ;  /* 0x0000e200ff047b82 */ /* 0x002e700000000a00 */
[----:B------:R-:W2:Y:S01]  /*0080*/  LDC.64 R6, c[0x0][0x390] ;  /* 0x0000e400ff067b82 */ /* 0x000ea20000000a00 */
[----:B0-----:R-:W-:-:S04]  /*0090*/  IADD3 R16, P0, PT, R11, R2, RZ ;  /* 0x000000020b107210 */ /* 0x001fc80007f1e0ff */
[C---:B------:R-:W-:Y:S01]  /*00a0*/  LEA.HI.X.SX32 R17, R11.reuse, R3, 0x1, P0 ;  /* 0x000000030b117211 */ /* 0x040fe200000f0eff */
[----:B-1----:R-:W-:-:S04]  /*00b0*/  IMAD.WIDE R18, R11, 0x4, R4 ;  /* 0x000000040b127825 */ /* 0x002fc800078e0204 */
[----:B------:R-:W3:Y:S04]  /*00c0*/  LDG.E.U8 R8, desc[UR6][R16.64] ;  /* 0x0000000610087981 */ /* 0x000ee8000c1e1100 */
[----:B------:R-:W4:Y:S01]  /*00d0*/  LDG.E R21, desc[UR6][R18.64] ;  /* 0x0000000612157981 */ /* 0x000f22000c1e1900 */
[----:B------:R-:W-:-:S04]  /*00e0*/  VIADD R13, R11, 0xe2 ;  /* 0x000000e20b0d7836 */ /* 0x000fc80000000000 */
[----:B--2---:R-:W-:Y:S01]  /*00f0*/  IMAD.WIDE R14, R13, 0x4, R6 ;  /* 0x000000040d0e7825 */ /* 0x004fe200078e0206 */
[----:B---3--:R-:W-:-:S05]  /*0100*/  I2FP.F32.U32 R8, R8 ;  /* 0x0000000800087245 */ /* 0x008fca0000201000 */
[----:B----4-:R-:W-:-:S05]  /*0110*/  FADD R21, R8, -R21 ;  /* 0x8000001508157221 */ /* 0x010fca0000000000 */
[----:B------:R0:W-:Y:S04]  /*0120*/  STG.E desc[UR6][R14.64], R21 ;  /* 0x000000150e007986 */ /* 0x0001e8000c101906 */
[----:B------:R-:W2:Y:S04]  /*0130*/  LDG.E.U8 R8, desc[UR6][R16.64+0x1] ;  /* 0x0000010610087981 */ /* 0x000ea8000c1e1100 */
[----:B------:R-:W3:Y:S01]  /*0140*/  LDG.E R23, desc[UR6][R18.64+0x4] ;  /* 0x0000040612177981 */ /* 0x000ee2000c1e1900 */
[----:B--2---:R-:W-:-:S05]  /*0150*/  I2FP.F32.U32 R8, R8 ;  /* 0x0000000800087245 */ /* 0x004fca0000201000 */
[----:B---3--:R-:W-:-:S05]  /*0160*/  FADD R23, R8, -R23 ;  /* 0x8000001708177221 */ /* 0x008fca0000000000 */
[----:B------:R0:W-:Y:S04]  /*0170*/  STG.E desc[UR6][R14.64+-0x4], R23 ;  /* 0xfffffc170e007986 */ /* 0x0001e8000c101906 */
[----:B------:R-:W2:Y:S04]  /*0180*/  LDG.E.U8 R8, desc[UR6][R16.64+0x2] ;  /* 0x0000020610087981 */ /* 0x000ea8000c1e1100 */
[----:B------:R-:W3:Y:S01]  /*0190*/  LDG.E R25, desc[UR6][R18.64+0x8] ;  /* 0x0000080612197981 */ /* 0x000ee2000c1e1900 */
[----:B------:R-:W-:-:S04]  /*01a0*/  IADD3 R9, PT, PT, R9, 0x1, RZ ;  /* 0x0000000109097810 */ /* 0x000fc80007ffe0ff */
[----:B------:R-:W-:Y:S02]  /*01b0*/  ISETP.NE.AND P0, PT, R9, 0xe3, PT ;  /* 0x000000e30900780c */ /* 0x000fe40003f05270 */
[----:B--2---:R-:W-:-:S05]  /*01c0*/  I2FP.F32.U32 R8, R8 ;  /* 0x0000000800087245 */ /* 0x004fca0000201000 */
[----:B---3--:R-:W-:Y:S01]  /*01d0*/  FADD R25, R8, -R25 ;  /* 0x8000001908197221 */ /* 0x008fe20000000000 */
[----:B------:R-:W-:-:S04]  /*01e0*/  IMAD.MOV.U32 R8, RZ, RZ, RZ ;  /* 0x000000ffff087224 */ /* 0x000fc800078e00ff */
[----:B------:R0:W-:Y:S03]  /*01f0*/  STG.E desc[UR6][R14.64+-0x8], R25 ;  /* 0xfffff8190e007986 */ /* 0x0001e6000c101906 */
.L_x_0:
[----:B------:R-:W2:Y:S04]  /*0200*/  LDG.E.U8 R16, desc[UR6][R16.64+0x3] ;  /* 0x0000030610107981 */ /* 0x000ea8000c1e1100 */
[----:B------:R-:W3:Y:S01]  /*0210*/  LDG.E R19, desc[UR6][R18.64+0xc] ;  /* 0x00000c0612137981 */ /* 0x000ee2000c1e1900 */
[----:B------:R-:W-:-:S05]  /*0220*/  VIADD R12, R8, 0x4 ;  /* 0x00000004080c7836 */ /* 0x000fca0000000000 */
[----:B01----:R-:W-:-:S04]  /*0230*/  IADD3 R23, PT, PT, R11, R12, RZ ;  /* 0x0000000c0b177210 */ /* 0x003fc80007ffe0ff */
[----:B------:R-:W-:-:S04]  /*0240*/  IADD3 R20, P1, PT, R23, R2, RZ ;  /* 0x0000000217147210 */ /* 0x000fc80007f3e0ff */
[C---:B------:R-:W-:Y:S01]  /*0250*/  LEA.HI.X.SX32 R21, R23.reuse, R3, 0x1, P1 ;  /* 0x0000000317157211 */ /* 0x040fe200008f0eff */
[----:B------:R-:W-:Y:S01]  /*0260*/  IMAD.WIDE R22, R23, 0x4, R4 ;  /* 0x0000000417167825 */ /* 0x000fe200078e0204 */
[----:B--2---:R-:W-:-:S05]  /*0270*/  I2FP.F32.U32 R10, R16 ;  /* 0x00000010000a7245 */ /* 0x004fca0000201000 */
[----:B---3--:R-:W-:-:S05]  /*0280*/  FADD R25, R10, -R19 ;  /* 0x800000130a197221 */ /* 0x008fca0000000000 */
[----:B------:R0:W-:Y:S04]  /*0290*/  STG.E desc[UR6][R14.64+-0xc], R25 ;  /* 0xfffff4190e007986 */ /* 0x0001e8000c101906 */
[----:B------:R-:W2:Y:S04]  /*02a0*/  LDG.E.U8 R10, desc[UR6][R20.64] ;  /* 0x00000006140a7981 */ /* 0x000ea8000c1e1100 */
[----:B------:R-:W3:Y:S01]  /*02b0*/  LDG.E R27, desc[UR6][R22.64] ;  /* 0x00000006161b7981 */ /* 0x000ee2000c1e1900 */
[----:B------:R-:W-:-:S04]  /*02c0*/  IMAD.IADD R17, R13, 0x1, -R12 ;  /* 0x000000010d117824 */ /* 0x000fc800078e0a0c */
[----:B------:R-:W-:Y:S01]  /*02d0*/  IMAD.WIDE R16, R17, 0x4, R6 ;  /* 0x0000000411107825 */ /* 0x000fe200078e0206 */
[----:B--2---:R-:W-:-:S05]  /*02e0*/  I2FP.F32.U32 R10, R10 ;  /* 0x0000000a000a7245 */ /* 0x004fca0000201000 */
[----:B---3--:R-:W-:-:S05]  /*02f0*/  FADD R27, R10, -R27 ;  /* 0x8000001b0a1b7221 */ /* 0x008fca0000000000 */
[----:B------:R1:W-:Y:S04]  /*0300*/  STG.E desc[UR6][R16.64], R27 ;  /* 0x0000001b10007986 */ /* 0x0003e8000c101906 */
[----:B------:R-:W2:Y:S04]  /*0310*/  LDG.E.U8 R10, desc[UR6][R20.64+0x1] ;  /* 0x00000106140a7981 */ /* 0x000ea8000c1e1100 */
[----:B------:R-:W3:Y:S01]  /*0320*/  LDG.E R19, desc[UR6][R22.64+0x4] ;  /* 0x0000040616137981 */ /* 0x000ee2000c1e1900 */
[----:B--2---:R-:W-:-:S05]  /*0330*/  I2FP.F32.U32 R10, R10 ;  /* 0x0000000a000a7245 */ /* 0x004fca0000201000 */
[----:B---3--:R-:W-:-:S05]  /*0340*/  FADD R19, R10, -R19 ;  /* 0x800000130a137221 */ /* 0x008fca0000000000 */
[----:B------:R2:W-:Y:S04]  /*0350*/  STG.E desc[UR6][R16.64+-0x4], R19 ;  /* 0xfffffc1310007986 */ /* 0x0005e8000c101906 */
[----:B------:R-:W3:Y:S04]  /*0360*/  LDG.E.U8 R10, desc[UR6][R20.64+0x2] ;  /* 0x00000206140a7981 */ /* 0x000ee8000c1e1100 */
[----:B0-----:R-:W4:Y:S01]  /*0370*/  LDG.E R15, desc[UR6][R22.64+0x8] ;  /* 0x00000806160f7981 */ /* 0x001f22000c1e1900 */
[----:B---3--:R-:W-:-:S05]  /*0380*/  I2FP.F32.U32 R10, R10 ;  /* 0x0000000a000a7245 */ /* 0x008fca0000201000 */
[----:B----4-:R-:W-:-:S05]  /*0390*/  FADD R25, R10, -R15 ;  /* 0x8000000f0a197221 */ /* 0x010fca0000000000 */
[----:B------:R0:W-:Y:S04]  /*03a0*/  STG.E desc[UR6][R16.64+-0x8], R25 ;  /* 0xfffff81910007986 */ /* 0x0001e8000c101906 */
[----:B------:R-:W3:Y:S04]  /*03b0*/  LDG.E.U8 R10, desc[UR6][R20.64+0x3] ;  /* 0x00000306140a7981 */ /* 0x000ee8000c1e1100 */
[----:B-1----:R-:W4:Y:S01]  /*03c0*/  LDG.E R27, desc[UR6][R22.64+0xc] ;  /* 0x00000c06161b7981 */ /* 0x002f22000c1e1900 */
[----:B------:R-:W-:-:S05]  /*03d0*/  VIADD R12, R8, 0x8 ;  /* 0x00000008080c7836 */ /* 0x000fca0000000000 */
[----:B------:R-:W-:-:S04]  /*03e0*/  IADD3 R29, PT, PT, R11, R12, RZ ;  /* 0x0000000c0b1d7210 */ /* 0x000fc80007ffe0ff */
[C---:B------:R-:W-:Y:S01]  /*03f0*/  IADD3 R14, P1, PT, R29.reuse, R2, RZ ;  /* 0x000000021d0e7210 */ /* 0x040fe20007f3e0ff */
[----:B--2---:R-:W-:-:S03]  /*0400*/  IMAD.WIDE R18, R29, 0x4, R4 ;  /* 0x000000041d127825 */ /* 0x004fc600078e0204 */
[----:B------:R-:W-:Y:S02]  /*0410*/  LEA.HI.X.SX32 R15, R29, R3, 0x1, P1 ;  /* 0x000000031d0f7211 */ /* 0x000fe400008f0eff */
[----:B---3--:R-:W-:-:S05]  /*0420*/  I2FP.F32.U32 R10, R10 ;  /* 0x0000000a000a7245 */ /* 0x008fca0000201000 */
[----:B----4-:R-:W-:-:S05]  /*0430*/  FADD R27, R10, -R27 ;  /* 0x8000001b0a1b7221 */ /* 0x010fca0000000000 */
[----:B------:R1:W-:Y:S04]  /*0440*/  STG.E desc[UR6][R16.64+-0xc], R27 ;  /* 0xfffff41b10007986 */ /* 0x0003e8000c101906 */
[----:B------:R-:W2:Y:S04]  /*0450*/  LDG.E.U8 R10, desc[UR6][R14.64] ;  /* 0x000000060e0a7981 */ /* 0x000ea8000c1e1100 */
[----:B0-----:R-:W3:Y:S01]  /*0460*/  LDG.E R25, desc[UR6][R18.64] ;  /* 0x0000000612197981 */ /* 0x001ee2000c1e1900 */
        /* <DEDUP_REMOVED lines=11> */
[----:B-1----:R-:W4:Y:S01]  /*0520*/  LDG.E R17, desc[UR6][R18.64+0x8] ;  /* 0x0000080612117981 */ /* 0x002f22000c1e1900 */
[----:B---3--:R-:W-:-:S05]  /*0530*/  I2FP.F32.U32 R10, R10 ;  /* 0x0000000a000a7245 */ /* 0x008fca0000201000 */
[----:B----4-:R-:W-:-:S05]  /*0540*/  FADD R27, R10, -R17 ;  /* 0x800000110a1b7221 */ /* 0x010fca0000000000 */
[----:B------:R1:W-:Y:S04]  /*0550*/  STG.E desc[UR6][R20.64+-0x8], R27 ;  /* 0xfffff81b14007986 */ /* 0x0003e8000c101906 */
[----:B------:R-:W3:Y:S04]  /*0560*/  LDG.E.U8 R10, desc[UR6][R14.64+0x3] ;  /* 0x000003060e0a7981 */ /* 0x000ee8000c1e1100 */
[----:B0-----:R-:W4:Y:S01]  /*0570*/  LDG.E R25, desc[UR6][R18.64+0xc] ;  /* 0x00000c0612197981 */ /* 0x001f22000c1e1900 */
[----:B------:R-:W-:-:S05]  /*0580*/  IADD3 R12, PT, PT, R8, 0xc, RZ ;  /* 0x0000000c080c7810 */ /* 0x000fca0007ffe0ff */
[----:B------:R-:W-:-:S04]  /*0590*/  IMAD.IADD R29, R11, 0x1, R12 ;  /* 0x000000010b1d7824 */ /* 0x000fc800078e020c */
[C---:B--2---:R-:W-:Y:S01]  /*05a0*/  IMAD.WIDE R22, R29.reuse, 0x4, R4 ;  /* 0x000000041d167825 */ /* 0x044fe200078e0204 */
[----:B------:R-:W-:-:S04]  /*05b0*/  IADD3 R16, P1, PT, R29, R2, RZ ;  /* 0x000000021d107210 */ /* 0x000fc80007f3e0ff */
[----:B------:R-:W-:Y:S02]  /*05c0*/  LEA.HI.X.SX32 R17, R29, R3, 0x1, P1 ;  /* 0x000000031d117211 */ /* 0x000fe400008f0eff */
[----:B---3--:R-:W-:-:S05]  /*05d0*/  I2FP.F32.U32 R10, R10 ;  /* 0x0000000a000a7245 */ /* 0x008fca0000201000 */
[----:B----4-:R-:W-:-:S05]  /*05e0*/  FADD R25, R10, -R25 ;  /* 0x800000190a197221 */ /* 0x010fca0000000000 */
[----:B------:R0:W-:Y:S04]  /*05f0*/  STG.E desc[UR6][R20.64+-0xc], R25 ;  /* 0xfffff41914007986 */ /* 0x0001e8000c101906 */
[----:B------:R-:W2:Y:S04]  /*0600*/  LDG.E.U8 R10, desc[UR6][R16.64] ;  /* 0x00000006100a7981 */ /* 0x000ea8000c1e1100 */
[----:B-1----:R-:W3:Y:S01]  /*0610*/  LDG.E R27, desc[UR6][R22.64] ;  /* 0x00000006161b7981 */ /* 0x002ee2000c1e1900 */
[----:B------:R-:W-:-:S05]  /*0620*/  IADD3 R15, PT, PT, R13, -R12, RZ ;  /* 0x8000000c0d0f7210 */ /* 0x000fca0007ffe0ff */
[----:B------:R-:W-:Y:S01]  /*0630*/  IMAD.WIDE R14, R15, 0x4, R6 ;  /* 0x000000040f0e7825 */ /* 0x000fe200078e0206 */
[----:B--2---:R-:W-:-:S05]  /*0640*/  I2FP.F32.U32 R10, R10 ;  /* 0x0000000a000a7245 */ /* 0x004fca0000201000 */
[----:B---3--:R-:W-:-:S05]  /*0650*/  FADD R27, R10, -R27 ;  /* 0x8000001b0a1b7221 */ /* 0x008fca0000000000 */
[----:B------:R1:W-:Y:S04]  /*0660*/  STG.E desc[UR6][R14.64], R27 ;  /* 0x0000001b0e007986 */ /* 0x0003e8000c101906 */
[----:B------:R-:W2:Y:S04]  /*0670*/  LDG.E.U8 R10, desc[UR6][R16.64+0x1] ;  /* 0x00000106100a7981 */ /* 0x000ea8000c1e1100 */
[----:B------:R-:W0:Y:S01]  /*0680*/  LDG.E R19, desc[UR6][R22.64+0x4] ;  /* 0x0000040616137981 */ /* 0x000e22000c1e1900 */
[----:B--2---:R-:W-:-:S05]  /*0690*/  I2FP.F32.U32 R10, R10 ;  /* 0x0000000a000a7245 */ /* 0x004fca0000201000 */
[----:B0-----:R-:W-:-:S05]  /*06a0*/  FADD R21, R10, -R19 ;  /* 0x800000130a157221 */ /* 0x001fca0000000000 */
        /* <DEDUP_REMOVED lines=8> */
[----:B------:R-:W-:-:S05]  /*0730*/  VIADD R12, R8, 0x10 ;  /* 0x00000010080c7836 */ /* 0x000fca0000000000 */
[----:B------:R-:W-:-:S04]  /*0740*/  IADD3 R29, PT, PT, R11, R12, RZ ;  /* 0x0000000c0b1d7210 */ /* 0x000fc80007ffe0ff */
[C---:B------:R-:W-:Y:S01]  /*0750*/  IADD3 R18, P1, PT, R29.reuse, R2, RZ ;  /* 0x000000021d127210 */ /* 0x040fe20007f3e0ff */
[----:B0-----:R-:W-:-:S03]  /*0760*/  IMAD.WIDE R20, R29, 0x4, R4 ;  /* 0x000000041d147825 */ /* 0x001fc600078e0204 */
[----:B------:R-:W-:Y:S02]  /*0770*/  LEA.HI.X.SX32 R19, R29, R3, 0x1, P1 ;  /* 0x000000031d137211 */ /* 0x000fe400008f0eff */
[----:B---3--:R-:W-:-:S05]  /*0780*/  I2FP.F32.U32 R10, R10 ;  /* 0x0000000a000a7245 */ /* 0x008fca0000201000 */
[----:B----4-:R-:W-:-:S05]  /*0790*/  FADD R27, R10, -R27 ;  /* 0x8000001b0a1b7221 */ /* 0x010fca0000000000 */
[----:B------:R0:W-:Y:S04]  /*07a0*/  STG.E desc[UR6][R14.64+-0xc], R27 ;  /* 0xfffff41b0e007986 */ /* 0x0001e8000c101906 */
[----:B------:R-:W3:Y:S04]  /*07b0*/  LDG.E.U8 R10, desc[UR6][R18.64] ;  /* 0x00000006120a7981 */ /* 0x000ee8000c1e1100 */
[----:B--2---:R-:W2:Y:S01]  /*07c0*/  LDG.E R25, desc[UR6][R20.64] ;  /* 0x0000000614197981 */ /* 0x004ea2000c1e1900 */
[----:B------:R-:W-:-:S04]  /*07d0*/  IMAD.IADD R17, R13, 0x1, -R12 ;  /* 0x000000010d117824 */ /* 0x000fc800078e0a0c */
[----:B------:R-:W-:Y:S01]  /*07e0*/  IMAD.WIDE R16, R17, 0x4, R6 ;  /* 0x0000000411107825 */ /* 0x000fe200078e0206 */
[----:B---3--:R-:W-:-:S05]  /*07f0*/  I2FP.F32.U32 R10, R10 ;  /* 0x0000000a000a7245 */ /* 0x008fca0000201000 */
[----:B--2---:R-:W-:-:S05]  /*0800*/  FADD R25, R10, -R25 ;  /* 0x800000190a197221 */ /* 0x004fca0000000000 */
        /* <DEDUP_REMOVED lines=22> */
[----:B0-----:R-:W3:Y:S01]  /*0970*/  LDG.E R27, desc[UR6][R22.64] ;  /* 0x00000006161b7981 */ /* 0x001ee2000c1e1900 */
[----:B------:R-:W-:-:S05]  /*0980*/  IADD3 R19, PT, PT, R13, -R12, RZ ;  /* 0x8000000c0d137210 */ /* 0x000fca0007ffe0ff */
        /* <DEDUP_REMOVED lines=25> */
[----:B-1----:R-:W3:Y:S01]  /*0b20*/  LDG.E R25, desc[UR6][R20.64] ;  /* 0x0000000614197981 */ /* 0x002ee2000c1e1900 */
[----:B------:R-:W-:-:S04]  /*0b30*/  IMAD.IADD R15, R13, 0x1, -R12 ;  /* 0x000000010d0f7824 */ /* 0x000fc800078e0a0c */
        /* <DEDUP_REMOVED lines=15> */
[----:B-1----:R-:W0:Y:S01]  /*0c30*/  LDG.E R25, desc[UR6][R20.64+0xc] ;  /* 0x00000c0614197981 */ /* 0x002e22000c1e1900 */
[----:B------:R-:W-:-:S05]  /*0c40*/  IADD3 R12, PT, PT, R8, 0x1c, RZ ;  /* 0x0000001c080c7810 */ /* 0x000fca0007ffe0ff */
[----:B------:R-:W-:-:S05]  /*0c50*/  IMAD.IADD R29, R11, 0x1, R12 ;  /* 0x000000010b1d7824 */ /* 0x000fca00078e020c */
[----:B------:R-:W-:-:S04]  /*0c60*/  IADD3 R22, P1, PT, R29, R2, RZ ;  /* 0x000000021d167210 */ /* 0x000fc80007f3e0ff */
[----:B------:R-:W-:Y:S02]  /*0c70*/  LEA.HI.X.SX32 R23, R29, R3, 0x1, P1 ;  /* 0x000000031d177211 */ /* 0x000fe400008f0eff */
[----:B---3--:R-:W-:-:S05]  /*0c80*/  I2FP.F32.U32 R10, R10 ;  /* 0x0000000a000a7245 */ /* 0x008fca0000201000 */
[----:B0-----:R-:W-:Y:S01]  /*0c90*/  FADD R19, R10, -R25 ;  /* 0x800000190a137221 */ /* 0x001fe20000000000 */
[----:B------:R-:W-:-:S04]  /*0ca0*/  IMAD.WIDE R24, R29, 0x4, R4 ;  /* 0x000000041d187825 */ /* 0x000fc800078e0204 */
[----:B------:R0:W-:Y:S04]  /*0cb0*/  STG.E desc[UR6][R14.64+-0xc], R19 ;  /* 0xfffff4130e007986 */ /* 0x0001e8000c101906 */
[----:B------:R-:W3:Y:S04]  /*0cc0*/  LDG.E.U8 R10, desc[UR6][R22.64] ;  /* 0x00000006160a7981 */ /* 0x000ee8000c1e1100 */
[----:B------:R-:W4:Y:S01]  /*0cd0*/  LDG.E R17, desc[UR6][R24.64] ;  /* 0x0000000618117981 */ /* 0x000f22000c1e1900 */
[----:B------:R-:W-:-:S05]  /*0ce0*/  IADD3 R21, PT, PT, R13, -R12, RZ ;  /* 0x8000000c0d157210 */ /* 0x000fca0007ffe0ff */
[----:B------:R-:W-:Y:S01]  /*0cf0*/  IMAD.WIDE R20, R21, 0x4, R6 ;  /* 0x0000000415147825 */ /* 0x000fe200078e0206 */
[----:B---3--:R-:W-:-:S05]  /*0d00*/  I2FP.F32.U32 R10, R10 ;  /* 0x0000000a000a7245 */ /* 0x008fca0000201000 */
[----:B----4-:R-:W-:-:S05]  /*0d10*/  FADD R17, R10, -R17 ;  /* 0x800000110a117221 */ /* 0x010fca0000000000 */
[----:B------:R1:W-:Y:S04]  /*0d20*/  STG.E desc[UR6][R20.64], R17 ;  /* 0x0000001114007986 */ /* 0x0003e8000c101906 */
[----:B------:R-:W3:Y:S04]  /*0d30*/  LDG.E.U8 R10, desc[UR6][R22.64+0x1] ;  /* 0x00000106160a7981 */ /* 0x000ee8000c1e1100 */
[----:B--2---:R-:W2:Y:S01]  /*0d40*/  LDG.E R27, desc[UR6][R24.64+0x4] ;  /* 0x00000406181b7981 */ /* 0x004ea2000c1e1900 */
[----:B---3--:R-:W-:-:S05]  /*0d50*/  I2FP.F32.U32 R10, R10 ;  /* 0x0000000a000a7245 */ /* 0x008fca0000201000 */
[----:B--2---:R-:W-:-:S05]  /*0d60*/  FADD R27, R10, -R27 ;  /* 0x8000001b0a1b7221 */ /* 0x004fca0000000000 */
[----:B------:R2:W-:Y:S04]  /*0d70*/  STG.E desc[UR6][R20.64+-0x4], R27 ;  /* 0xfffffc1b14007986 */ /* 0x0005e8000c101906 */
[----:B------:R-:W3:Y:S04]  /*0d80*/  LDG.E.U8 R10, desc[UR6][R22.64+0x2] ;  /* 0x00000206160a7981 */ /* 0x000ee8000c1e1100 */
[----:B0-----:R-:W4:Y:S01]  /*0d90*/  LDG.E R15, desc[UR6][R24.64+0x8] ;  /* 0x00000806180f7981 */ /* 0x001f22000c1e1900 */
[----:B---3--:R-:W-:-:S05]  /*0da0*/  I2FP.F32.U32 R10, R10 ;  /* 0x0000000a000a7245 */ /* 0x008fca0000201000 */
[----:B----4-:R-:W-:-:S05]  /*0db0*/  FADD R29, R10, -R15 ;  /* 0x8000000f0a1d7221 */ /* 0x010fca0000000000 */
[----:B------:R-:W-:Y:S04]  /*0dc0*/  STG.E desc[UR6][R20.64+-0x8], R29 ;  /* 0xfffff81d14007986 */ /* 0x000fe8000c101906 */
[----:B------:R-:W3:Y:S04]  /*0dd0*/  LDG.E.U8 R10, desc[UR6][R22.64+0x3] ;  /* 0x00000306160a7981 */ /* 0x000ee8000c1e1100 */
[----:B------:R-:W2:Y:S01]  /*0de0*/  LDG.E R15, desc[UR6][R24.64+0xc] ;  /* 0x00000c06180f7981 */ /* 0x000ea2000c1e1900 */
[----:B------:R-:W-:-:S05]  /*0df0*/  VIADD R8, R8, 0x20 ;  /* 0x0000002008087836 */ /* 0x000fca0000000000 */
[----:B------:R-:W-:-:S04]  /*0e00*/  IADD3 R19, PT, PT, R11, R8, RZ ;  /* 0x000000080b137210 */ /* 0x000fc80007ffe0ff */
[----:B------:R-:W-:-:S04]  /*0e10*/  IADD3 R16, P1, PT, R19, R2, RZ ;  /* 0x0000000213107210 */ /* 0x000fc80007f3e0ff */
[C---:B-1----:R-:W-:Y:S01]  /*0e20*/  LEA.HI.X.SX32 R17, R19.reuse, R3, 0x1, P1 ;  /* 0x0000000313117211 */ /* 0x042fe200008f0eff */
[----:B------:R-:W-:Y:S01]  /*0e30*/  IMAD.WIDE R18, R19, 0x4, R4 ;  /* 0x0000000413127825 */ /* 0x000fe200078e0204 */
[----:B---3--:R-:W-:-:S05]  /*0e40*/  I2FP.F32.U32 R10, R10 ;  /* 0x0000000a000a7245 */ /* 0x008fca0000201000 */
[----:B--2---:R-:W-:-:S05]  /*0e50*/  FADD R27, R10, -R15 ;  /* 0x8000000f0a1b7221 */ /* 0x004fca0000000000 */
        /* <DEDUP_REMOVED lines=13> */
[----:B------:R-:W2:Y:S04]  /*0f30*/  LDG.E.U8 R10, desc[UR6][R16.64+0x2] ;  /* 0x00000206100a7981 */ /* 0x000ea8000c1e1100 */
[----:B0-----:R-:W3:Y:S01]  /*0f40*/  LDG.E R21, desc[UR6][R18.64+0x8] ;  /* 0x0000080612157981 */ /* 0x001ee2000c1e1900 */
[----:B------:R-:W-:Y:S02]  /*0f50*/  ISETP.NE.AND P1, PT, R8, 0xe0, PT ;  /* 0x000000e00800780c */ /* 0x000fe40003f25270 */
[----:B--2---:R-:W-:-:S05]  /*0f60*/  I2FP.F32.U32 R10, R10 ;  /* 0x0000000a000a7245 */ /* 0x004fca0000201000 */
[----:B---3--:R-:W-:-:S05]  /*0f70*/  FADD R21, R10, -R21 ;  /* 0x800000150a157221 */ /* 0x008fca0000000000 */
[----:B------:R1:W-:Y:S01]  /*0f80*/  STG.E desc[UR6][R14.64+-0x8], R21 ;  /* 0xfffff8150e007986 */ /* 0x0003e2000c101906 */
[----:B------:R-:W-:Y:S05]  /*0f90*/  @P1 BRA `(.L_x_0) ;  /* 0xfffffff000981947 */ /* 0x000fea000383ffff */
[----:B------:R-:W-:Y:S05]  /*0fa0*/  @P0 BRA `(.L_x_1) ;  /* 0xfffffff000280947 */ /* 0x000fea000383ffff */
[----:B------:R-:W-:-:S07]  /*0fb0*/  HFMA2 R9, -RZ, RZ, 0, 0 ;  /* 0x00000000ff097431 */ /* 0x000fce00000001ff */
.L_x_3:
[----:B-1----:R-:W1:Y:S01]  /*0fc0*/  LDC.64 R2, c[0x0][0x380] ;  /* 0x0000e000ff027b82 */ /* 0x002e620000000a00 */
[----:B------:R-:W-:-:S04]  /*0fd0*/  IMAD R13, R9, 0xe3, R0 ;  /* 0x000000e3090d7824 */ /* 0x000fc800078e0200 */
[----:B------:R-:W-:-:S03]  /*0fe0*/  VIADD R11, R13, 0xc949 ;  /* 0x0000c9490d0b7836 */ /* 0x000fc60000000000 */
[----:B------:R-:W0:Y:S08]  /*0ff0*/  LDC.64 R4, c[0x0][0x388] ;  /* 0x0000e200ff047b82 */ /* 0x000e300000000a00 */
[----:B------:R-:W2:Y:S01]  /*1000*/  LDC.64 R6, c[0x0][0x390] ;  /* 0x0000e400ff067b82 */ /* 0x000ea20000000a00 */
[----:B-1----:R-:W-:-:S04]  /*1010*/  IADD3 R14, P0, PT, R11, R2, RZ ;  /* 0x000000020b0e7210 */ /* 0x002fc80007f1e0ff */
[C---:B------:R-:W-:Y:S01]  /*1020*/  LEA.HI.X.SX32 R15, R11.reuse, R3, 0x1, P0 ;  /* 0x000000030b0f7211 */ /* 0x040fe200000f0eff */
[----:B0-----:R-:W-:-:S04]  /*1030*/  IMAD.WIDE R16, R11, 0x4, R4 ;  /* 0x000000040b107825 */ /* 0x001fc800078e0204 */
[----:B------:R-:W3:Y:S04]  /*1040*/  LDG.E.U8 R8, desc[UR6][R14.64] ;  /* 0x000000060e087981 */ /* 0x000ee8000c1e1100 */
[----:B------:R-:W4:Y:S01]  /*1050*/  LDG.E R21, desc[UR6][R16.64] ;  /* 0x0000000610157981 */ /* 0x000f22000c1e1900 */
[----:B------:R-:W-:-:S05]  /*1060*/  IADD3 R13, PT, PT, R13, 0xca2b, RZ ;  /* 0x0000ca2b0d0d7810 */ /* 0x000fca0007ffe0ff */
        /* <DEDUP_REMOVED lines=11> */
[----:B------:R-:W-:-:S05]  /*1120*/  VIADD R9, R9, 0x1 ;  /* 0x0000000109097836 */ /* 0x000fca0000000000 */
[----:B------:R-:W-:Y:S02]  /*1130*/  ISETP.NE.AND P0, PT, R9, 0xe3, PT ;  /* 0x000000e30900780c */ /* 0x000fe40003f05270 */
[----:B--2---:R-:W-:-:S05]  /*1140*/  I2FP.F32.U32 R8, R8 ;  /* 0x0000000800087245 */ /* 0x004fca0000201000 */
[----:B---3--:R-:W-:Y:S01]  /*1150*/  FADD R25, R8, -R25 ;  /* 0x8000001908197221 */ /* 0x008fe20000000000 */
[----:B------:R-:W-:-:S04]  /*1160*/  MOV R8, RZ ;  /* 0x000000ff00087202 */ /* 0x000fc80000000f00 */
[----:B------:R0:W-:Y:S03]  /*1170*/  STG.E desc[UR6][R18.64+-0x8], R25 ;  /* 0xfffff81912007986 */ /* 0x0001e6000c101906 */
.L_x_2:
        /* <DEDUP_REMOVED lines=29> */
[----:B------:R-:W-:-:S05]  /*1350*/  IADD3 R12, PT, PT, R8, 0x8, RZ ;  /* 0x00000008080c7810 */ /* 0x000fca0007ffe0ff */
[----:B------:R-:W-:-:S04]  /*1360*/  IMAD.IADD R29, R11, 0x1, R12 ;  /* 0x000000010b1d7824 */ /* 0x000fc800078e020c */
[C---:B0-----:R-:W-:Y:S01]  /*1370*/  IMAD.WIDE R18, R29.reuse, 0x4, R4 ;  /* 0x000000041d127825 */ /* 0x041fe200078e0204 */
[----:B------:R-:W-:-:S04]  /*1380*/  IADD3 R16, P1, PT, R29, R2, RZ ;  /* 0x000000021d107210 */ /* 0x000fc80007f3e0ff */
[----:B------:R-:W-:Y:S02]  /*1390*/  LEA.HI.X.SX32 R17, R29, R3, 0x1, P1 ;  /* 0x000000031d117211 */ /* 0x000fe400008f0eff */
[----:B---3--:R-:W-:-:S05]  /*13a0*/  I2FP.F32.U32 R10, R10 ;  /* 0x0000000a000a7245 */ /* 0x008fca0000201000 */
[----:B----4-:R-:W-:-:S05]  /*13b0*/  FADD R27, R10, -R27 ;  /* 0x8000001b0a1b7221 */ /* 0x010fca0000000000 */
[----:B------:R0:W-:Y:S04]  /*13c0*/  STG.E desc[UR6][R14.64+-0xc], R27 ;  /* 0xfffff41b0e007986 */ /* 0x0001e8000c101906 */
[----:B------:R-:W3:Y:S04]  /*13d0*/  LDG.E.U8 R10, desc[UR6][R16.64] ;  /* 0x00000006100a7981 */ /* 0x000ee8000c1e1100 */
[----:B--2---:R-:W2:Y:S01]  /*13e0*/  LDG.E R25, desc[UR6][R18.64] ;  /* 0x0000000612197981 */ /* 0x004ea2000c1e1900 */
[----:B------:R-:W-:-:S05]  /*13f0*/  IADD3 R21, PT, PT, R13, -R12, RZ ;  /* 0x8000000c0d157210 */ /* 0x000fca0007ffe0ff */
        /* <DEDUP_REMOVED lines=32> */
[----:B------:R-:W1:Y:S01]  /*1600*/  LDG.E R19, desc[UR6][R22.64+0x4] ;  /* 0x0000040616137981 */ /* 0x000e62000c1e1900 */
[----:B--2---:R-:W-:-:S05]  /*1610*/  I2FP.F32.U32 R10, R10 ;  /* 0x0000000a000a7245 */ /* 0x004fca0000201000 */
[----:B-1----:R-:W-:-:S05]  /*1620*/  FADD R21, R10, -R19 ;  /* 0x800000130a157221 */ /* 0x002fca0000000000 */
        /* <DEDUP_REMOVED lines=8> */
[----:B------:R-:W-:-:S05]  /*16b0*/  IADD3 R12, PT, PT, R8, 0x10, RZ ;  /* 0x00000010080c7810 */ /* 0x000fca0007ffe0ff */
[----:B------:R-:W-:-:S04]  /*16c0*/  IMAD.IADD R29, R11, 0x1, R12 ;  /* 0x000000010b1d7824 */ /* 0x000fc800078e020c */
[C---:B-1----:R-:W-:Y:S01]  /*16d0*/  IMAD.WIDE R20, R29.reuse, 0x4, R4 ;  /* 0x000000041d147825 */ /* 0x042fe200078e0204 */
        /* <DEDUP_REMOVED lines=100> */
[----:B---3--:R-:W-:-:S05]  /*1d20*/  I2FP.F32.U32 R10, R10 ;  /* 0x0000000a000a7245 */ /* 0x008fca0000201000 */
[----:B----4-:R-:W-:-:S05]  /*1d30*/  FADD R29, R10, -R17 ;  /* 0x800000110a1d7221 */ /* 0x010fca0000000000 */
[----:B------:R-:W-:Y:S04]  /*1d40*/  STG.E desc[UR6][R20.64+-0x8], R29 ;  /* 0xfffff81d14007986 */ /* 0x000fe8000c101906 */
[----:B------:R-:W3:Y:S04]  /*1d50*/  LDG.E.U8 R10, desc[UR6][R18.64+0x3] ;  /* 0x00000306120a7981 */ /* 0x000ee8000c1e1100 */
[----:B--2---:R-:W2:Y:S01]  /*1d60*/  LDG.E R15, desc[UR6][R22.64+0xc] ;  /* 0x00000c06160f7981 */ /* 0x004ea2000c1e1900 */
[----:B------:R-:W-:-:S05]  /*1d70*/  IADD3 R8, PT, PT, R8, 0x20, RZ ;  /* 0x0000002008087810 */ /* 0x000fca0007ffe0ff */
[----:B------:R-:W-:-:S05]  /*1d80*/  IMAD.IADD R17, R11, 0x1, R8 ;  /* 0x000000010b117824 */ /* 0x000fca00078e0208 */
[----:B------:R-:W-:-:S04]  /*1d90*/  IADD3 R14, P1, PT, R17, R2, RZ ;  /* 0x00000002110e7210 */ /* 0x000fc80007f3e0ff */
[C---:B0-----:R-:W-:Y:S01]  /*1da0*/  LEA.HI.X.SX32 R27, R17.reuse, R3, 0x1, P1 ;  /* 0x00000003111b7211 */ /* 0x041fe200008f0eff */
[----:B------:R-:W-:Y:S01]  /*1db0*/  IMAD.WIDE R16, R17, 0x4, R4 ;  /* 0x0000000411107825 */ /* 0x000fe200078e0204 */
[----:B---3--:R-:W-:-:S05]  /*1dc0*/  I2FP.F32.U32 R10, R10 ;  /* 0x0000000a000a7245 */ /* 0x008fca0000201000 */
[----:B--2---:R-:W-:Y:S01]  /*1dd0*/  FADD R25, R10, -R15 ;  /* 0x8000000f0a197221 */ /* 0x004fe20000000000 */
[----:B------:R-:W-:-:S04]  /*1de0*/  MOV R15, R27 ;  /* 0x0000001b000f7202 */ /* 0x000fc80000000f00 */
        /* <DEDUP_REMOVED lines=21> */
[----:B------:R-:W0:Y:S01]  /*1f40*/  LDC.64 R4, c[0x0][0x388] ;  /* 0x0000e200ff047b82 */ /* 0x000e220000000a00 */
[----:B------:R-:W-:-:S04]  /*1f50*/  IADD3 R6, P0, PT, R2, 0x1, RZ ;  /* 0x0000000102067810 */ /* 0x000fc80007f1e0ff */
[----:B------:R-:W-:-:S03]  /*1f60*/  IADD3.X R7, PT, PT, RZ, R3, RZ, P0, !PT ;  /* 0x00000003ff077210 */ /* 0x000fc600007fe4ff */
[----:B------:R-:W2:Y:S01]  /*1f70*/  LDC.64 R8, c[0x0][0x390] ;  /* 0x0000e400ff087b82 */ /* 0x000ea20000000a00 */
[----:B0-----:R-:W-:-:S05]  /*1f80*/  IADD3 R2, P1, PT, R4, 0x8, RZ ;  /* 0x0000000804027810 */ /* 0x001fca0007f3e0ff */
[----:B------:R-:W-:Y:S01]  /*1f90*/  IMAD.X R3, RZ, RZ, R5, P1 ;  /* 0x000000ffff037224 */ /* 0x000fe200008e0605 */
[----:B--2---:R-:W-:-:S04]  /*1fa0*/  IADD3 R4, P2, PT, R8, -0x4, RZ ;  /* 0xfffffffc08047810 */ /* 0x004fc80007f5e0ff */
[----:B------:R-:W-:Y:S01]  /*1fb0*/  IADD3.X R5, PT, PT, R9, -0x1, RZ, P2, !PT ;  /* 0xffffffff09057810 */ /* 0x000fe200017fe4ff */
[----:B------:R-:W-:-:S08]  /*1fc0*/  HFMA2 R9, -RZ, RZ, 0, 0 ;  /* 0x00000000ff097431 */ /* 0x000fd000000001ff */
.L_x_5:
[----:B------:R-:W-:-:S04]  /*1fd0*/  IMAD R13, R9, 0xe3, R0 ;  /* 0x000000e3090d7824 */ /* 0x000fc800078e0200 */
[----:B------:R-:W-:-:S04]  /*1fe0*/  VIADD R11, R13, 0x19292 ;  /* 0x000192920d0b7836 */ /* 0x000fc80000000000 */
[C---:B------:R-:W-:Y:S01]  /*1ff0*/  IMAD.WIDE R16, R11.reuse, 0x4, R2 ;  /* 0x000000040b107825 */ /* 0x040fe200078e0202 */
[----:B------:R-:W-:-:S04]  /*2000*/  IADD3 R14, P0, PT, R11, R6, RZ ;  /* 0x000000060b0e7210 */ /* 0x000fc80007f1e0ff */
[----:B------:R-:W-:Y:S01]  /*2010*/  LEA.HI.X.SX32 R15, R11, R7, 0x1, P0 ;  /* 0x000000070b0f7211 */ /* 0x000fe200000f0eff */
[----:B-1----:R-:W2:Y:S04]  /*2020*/  LDG.E R21, desc[UR6][R16.64+-0x8] ;  /* 0xfffff80610157981 */ /* 0x002ea8000c1e1900 */
[----:B------:R-:W3:Y:S01]  /*2030*/  LDG.E.U8 R8, desc[UR6][R14.64+-0x1] ;  /* 0xffffff060e087981 */ /* 0x000ee2000c1e1100 */
[----:B------:R-:W-:-:S05]  /*2040*/  IADD3 R13, PT, PT, R13, 0x19374, RZ ;  /* 0x000193740d0d7810 */ /* 0x000fca0007ffe0ff */
        /* <DEDUP_REMOVED lines=11> */
[----:B------:R-:W-:Y:S01]  /*2100*/  VIADD R9, R9, 0x1 ;  /* 0x0000000109097836 */ /* 0x000fe20000000000 */
[----:B------:R-:W-:-:S04]  /*2110*/  UMOV UR4, URZ ;  /* 0x000000ff00047c82 */ /* 0x000fc80008000000 */
[----:B------:R-:W-:Y:S02]  /*2120*/  ISETP.NE.AND P0, PT, R9, 0xe3, PT ;  /* 0x000000e30900780c */ /* 0x000fe40003f05270 */
[----:B--2---:R-:W-:-:S05]  /*2130*/  I2FP.F32.U32 R8, R8 ;  /* 0x0000000800087245 */ /* 0x004fca0000201000 */
[----:B---3--:R-:W-:-:S05]  /*2140*/  FADD R25, R8, -R25 ;  /* 0x8000001908197221 */ /* 0x008fca0000000000 */
[----:B------:R0:W-:Y:S02]  /*2150*/  STG.E desc[UR6][R18.64+-0x4], R25 ;  /* 0xfffffc1912007986 */ /* 0x0001e4000c101906 */
.L_x_4:
[----:B------:R-:W2:Y:S04]  /*2160*/  LDG.E.U8 R14, desc[UR6][R14.64+0x2] ;  /* 0x000002060e0e7981 */ /* 0x000ea8000c1e1100 */
[----:B------:R-:W3:Y:S01]  /*2170*/  LDG.E R17, desc[UR6][R16.64+0x4] ;  /* 0x0000040610117981 */ /* 0x000ee2000c1e1900 */
[----:B01----:R-:W-:-:S04]  /*2180*/  IADD3 R23, PT, PT, R11, 0x4, RZ ;  /* 0x000000040b177810 */ /* 0x003fc80007ffe0ff */
        /* <DEDUP_REMOVED lines=8> */
[----:B------:R-:W-:-:S04]  /*2210*/  VIADD R15, R13, 0xfffffffc ;  /* 0xfffffffc0d0f7836 */ /* 0x000fc80000000000 */
        /* <DEDUP_REMOVED lines=16> */
[----:B------:R-:W-:-:S04]  /*2320*/  IADD3 R29, PT, PT, R11, 0x8, RZ ;  /* 0x000000080b1d7810 */ /* 0x000fc80007ffe0ff */
        /* <DEDUP_REMOVED lines=8> */
[----:B------:R-:W-:-:S04]  /*23b0*/  VIADD R21, R13, 0xfffffff8 ;  /* 0xfffffff80d157836 */ /* 0x000fc80000000000 */
        /* <DEDUP_REMOVED lines=16> */
[----:B------:R-:W-:-:S04]  /*24c0*/  IADD3 R29, PT, PT, R11, 0xc, RZ ;  /* 0x0000000c0b1d7810 */ /* 0x000fc80007ffe0ff */
        /* <DEDUP_REMOVED lines=8> */
[----:B------:R-:W-:-:S04]  /*2550*/  VIADD R17, R13, 0xfffffff4 ;  /* 0xfffffff40d117836 */ /* 0x000fc80000000000 */
        /* <DEDUP_REMOVED lines=16> */
[----:B------:R-:W-:-:S04]  /*2660*/  IADD3 R29, PT, PT, R11, 0x10, RZ ;  /* 0x000000100b1d7810 */ /* 0x000fc80007ffe0ff */
[C---:B------:R-:W-:Y:S01]  /*2670*/  IADD3 R18, P1, PT, R29.reuse, R6, RZ ;  /* 0x000000061d127210 */ /* 0x040fe20007f3e0ff */
[----:B-1----:R-:W-:-:S03]  /*2680*/  IMAD.WIDE R20, R29, 0x4, R2 ;  /* 0x000000041d147825 */ /* 0x002fc600078e0202 */
        /* <DEDUP_REMOVED lines=88> */
[----:B------:R-:W-:Y:S04]  /*2c10*/  STG.E desc[UR6][R20.64+0x4], R27 ;  /* 0x0000041b14007986 */ /* 0x000fe8000c101906 */
        /* <DEDUP_REMOVED lines=9> */
[----:B------:R-:W-:Y:S04]  /*2cb0*/  STG.E desc[UR6][R20.64+-0x4], R29 ;  /* 0xfffffc1d14007986 */ /* 0x000fe8000c101906 */
[----:B------:R-:W2:Y:S04]  /*2cc0*/  LDG.E.U8 R8, desc[UR6][R18.64+0x2] ;  /* 0x0000020612087981 */ /* 0x000ea8000c1e1100 */
[----:B------:R-:W3:Y:S01]  /*2cd0*/  LDG.E R15, desc[UR6][R22.64+0x4] ;  /* 0x00000406160f7981 */ /* 0x000ee2000c1e1900 */
[----:B------:R-:W-:-:S04]  /*2ce0*/  IADD3 R11, PT, PT, R11, 0x20, RZ ;  /* 0x000000200b0b7810 */ /* 0x000fc80007ffe0ff */
[C---:B------:R-:W-:Y:S01]  /*2cf0*/  IADD3 R14, P1, PT, R11.reuse, R6, RZ ;  /* 0x000000060b0e7210 */ /* 0x040fe20007f3e0ff */
[----:B0-----:R-:W-:-:S03]  /*2d00*/  IMAD.WIDE R16, R11, 0x4, R2 ;  /* 0x000000040b107825 */ /* 0x001fc600078e0202 */
[----:B------:R-:W-:Y:S02]  /*2d10*/  LEA.HI.X.SX32 R27, R11, R7, 0x1, P1 ;  /* 0x000000070b1b7211 */ /* 0x000fe400008f0eff */
[----:B--2---:R-:W-:-:S05]  /*2d20*/  I2FP.F32.U32 R8, R8 ;  /* 0x0000000800087245 */ /* 0x004fca0000201000 */
[----:B---3--:R-:W-:Y:S01]  /*2d30*/  FADD R25, R8, -R15 ;  /* 0x8000000f08197221 */ /* 0x008fe20000000000 */
[----:B------:R-:W-:-:S04]  /*2d40*/  IMAD.MOV.U32 R15, RZ, RZ, R27 ;  /* 0x000000ffff0f7224 */ /* 0x000fc800078e001b */
[----:B------:R0:W-:Y:S04]  /*2d50*/  STG.E desc[UR6][R20.64+-0x8], R25 ;  /* 0xfffff81914007986 */ /* 0x0001e8000c101906 */
[----:B------:R-:W2:Y:S04]  /*2d60*/  LDG.E.U8 R8, desc[UR6][R14.64+-0x1] ;  /* 0xffffff060e087981 */ /* 0x000ea8000c1e1100 */
[----:B------:R-:W3:Y:S01]  /*2d70*/  LDG.E R27, desc[UR6][R16.64+-0x8] ;  /* 0xfffff806101b7981 */ /* 0x000ee2000c1e1900 */
[----:B------:R-:W-:-:S05]  /*2d80*/  IADD3 R13, PT, PT, R13, -0x20, RZ ;  /* 0xffffffe00d0d7810 */ /* 0x000fca0007ffe0ff */
        /* <DEDUP_REMOVED lines=11> */
[----:B------:R-:W-:-:S04]  /*2e40*/  UIADD3 UR4, UPT, UPT, UR4, 0x20, URZ ;  /* 0x0000002004047890 */ /* 0x000fc8000fffe0ff */
[----:B------:R-:W-:Y:S01]  /*2e50*/  UISETP.NE.AND UP0, UPT, UR4, 0xe0, UPT ;  /* 0x000000e00400788c */ /* 0x000fe2000bf05270 */
[----:B--2---:R-:W-:-:S05]  /*2e60*/  I2FP.F32.U32 R8, R8 ;  /* 0x0000000800087245 */ /* 0x004fca0000201000 */
[----:B---3--:R-:W-:-:S05]  /*2e70*/  FADD R21, R8, -R21 ;  /* 0x8000001508157221 */ /* 0x008fca0000000000 */
[----:B------:R1:W-:Y:S01]  /*2e80*/  STG.E desc[UR6][R18.64+-0x4], R21 ;  /* 0xfffffc1512007986 */ /* 0x0003e2000c101906 */
[----:B------:R-:W-:Y:S05]  /*2e90*/  BRA.U UP0, `(.L_x_4) ;  /* 0xfffffff100b07547 */ /* 0x000fea000b83ffff */
[----:B------:R-:W-:Y:S05]  /*2ea0*/  @P0 BRA `(.L_x_5) ;  /* 0xfffffff000480947 */ /* 0x000fea000383ffff */
[----:B------:R-:W-:Y:S05]  /*2eb0*/  EXIT ;  /* 0x000000000000794d */ /* 0x000fea0003800000 */
.L_x_6:
[----:B------:R-:W-:-:S00]  /*2ec0*/  BRA `(.L_x_6) ;  /* 0xfffffffc00fc7947 */ /* 0x000fc0000383ffff */
[----:B------:R-:W-:-:S00]  /*2ed0*/  NOP ;  /* 0x0000000000007918 */ /* 0x000fc00000000000 */
        /* <DEDUP_REMOVED lines=10> */
.L_x_7:


//--------------------- .nv.shared.reserved.0     --------------------------
	.section	.nv.shared.reserved.0,"aw",@nobits
	.weak		__nv_reservedSMEM_offset_0_alias
	.size		__nv_reservedSMEM_offset_0_alias, 0, 64
	.other		__nv_reservedSMEM_offset_0_alias,@"STO_CUDA_RESERVED_SHARED STV_DEFAULT"
__nv_reservedSMEM_offset_0_alias:
	.zero		0
	.zero		64


//--------------------- .nv.constant0._Z3fooPcPfS0_ --------------------------
	.section	.nv.constant0._Z3fooPcPfS0_,"a",@progbits
	.sectionflags	@""
	.align	4
.nv.constant0._Z3fooPcPfS0_:
	.zero		920


//--------------------- SYMBOLS --------------------------

	.type		.nv.reservedSmem.offset0,@object
	.size		.nv.reservedSmem.offset0,0x4
